//
// Generated by NVIDIA NVVM Compiler
//
// Compiler Build ID: CL-36424714
// Cuda compilation tools, release 13.0, V13.0.88
// Based on NVVM 20.0.0
//

.version 9.0
.target sm_100
.address_size 64

	// .globl	_Z3addPfS_S_i

.visible .entry _Z3addPfS_S_i(
	.param .u64 .ptr .align 1 _Z3addPfS_S_i_param_0,
	.param .u64 .ptr .align 1 _Z3addPfS_S_i_param_1,
	.param .u64 .ptr .align 1 _Z3addPfS_S_i_param_2,
	.param .u32 _Z3addPfS_S_i_param_3
)
{
	.reg .pred 	%p<2>;
	.reg .b32 	%r<6>;
	.reg .b32 	%f<4>;
	.reg .b64 	%rd<11>;

	ld.param.u64 	%rd1, [_Z3addPfS_S_i_param_0];
	ld.param.u64 	%rd2, [_Z3addPfS_S_i_param_1];
	ld.param.u64 	%rd3, [_Z3addPfS_S_i_param_2];
	ld.param.u32 	%r2, [_Z3addPfS_S_i_param_3];
	mov.u32 	%r3, %tid.x;
	mov.u32 	%r4, %ctaid.x;
	mov.u32 	%r5, %ntid.x;
	mad.lo.s32 	%r1, %r4, %r5, %r3;
	setp.ge.s32 	%p1, %r1, %r2;
	@%p1 bra 	$L__BB0_2;
	cvta.to.global.u64 	%rd4, %rd1;
	cvta.to.global.u64 	%rd5, %rd2;
	cvta.to.global.u64 	%rd6, %rd3;
	mul.wide.s32 	%rd7, %r1, 4;
	add.s64 	%rd8, %rd4, %rd7;
	ld.global.f32 	%f1, [%rd8];
	add.s64 	%rd9, %rd5, %rd7;
	ld.global.f32 	%f2, [%rd9];
	add.f32 	%f3, %f1, %f2;
	add.s64 	%rd10, %rd6, %rd7;
	st.global.f32 	[%rd10], %f3;
$L__BB0_2:
	ret;

}
	// .globl	_Z8vec2_addPfS_S_i
.visible .entry _Z8vec2_addPfS_S_i(
	.param .u64 .ptr .align 1 _Z8vec2_addPfS_S_i_param_0,
	.param .u64 .ptr .align 1 _Z8vec2_addPfS_S_i_param_1,
	.param .u64 .ptr .align 1 _Z8vec2_addPfS_S_i_param_2,
	.param .u32 _Z8vec2_addPfS_S_i_param_3
)
{
	.reg .pred 	%p<2>;
	.reg .b32 	%r<8>;
	.reg .b32 	%f<7>;
	.reg .b64 	%rd<11>;

	ld.param.u64 	%rd1, [_Z8vec2_addPfS_S_i_param_0];
	ld.param.u64 	%rd2, [_Z8vec2_addPfS_S_i_param_1];
	ld.param.u64 	%rd3, [_Z8vec2_addPfS_S_i_param_2];
	ld.param.u32 	%r2, [_Z8vec2_addPfS_S_i_param_3];
	mov.u32 	%r3, %tid.x;
	mov.u32 	%r4, %ctaid.x;
	mov.u32 	%r5, %ntid.x;
	mad.lo.s32 	%r6, %r4, %r5, %r3;
	shl.b32 	%r1, %r6, 1;
	or.b32  	%r7, %r1, 1;
	setp.ge.s32 	%p1, %r7, %r2;
	@%p1 bra 	$L__BB1_2;
	cvta.to.global.u64 	%rd4, %rd1;
	cvta.to.global.u64 	%rd5, %rd2;
	cvta.to.global.u64 	%rd6, %rd3;
	mul.wide.s32 	%rd7, %r1, 4;
	add.s64 	%rd8, %rd4, %rd7;
	ld.global.v2.f32 	{%f1, %f2}, [%rd8];
	add.s64 	%rd9, %rd5, %rd7;
	ld.global.v2.f32 	{%f3, %f4}, [%rd9];
	add.f32 	%f5, %f1, %f3;
	add.f32 	%f6, %f2, %f4;
	add.s64 	%rd10, %rd6, %rd7;
	st.global.v2.f32 	[%rd10], {%f5, %f6};
$L__BB1_2:
	ret;

}
	// .globl	_Z8vec4_addPfS_S_i
.visible .entry _Z8vec4_addPfS_S_i(
	.param .u64 .ptr .align 1 _Z8vec4_addPfS_S_i_param_0,
	.param .u64 .ptr .align 1 _Z8vec4_addPfS_S_i_param_1,
	.param .u64 .ptr .align 1 _Z8vec4_addPfS_S_i_param_2,
	.param .u32 _Z8vec4_addPfS_S_i_param_3
)
{
	.reg .pred 	%p<2>;
	.reg .b32 	%r<8>;
	.reg .b32 	%f<13>;
	.reg .b64 	%rd<11>;

	ld.param.u64 	%rd1, [_Z8vec4_addPfS_S_i_param_0];
	ld.param.u64 	%rd2, [_Z8vec4_addPfS_S_i_param_1];
	ld.param.u64 	%rd3, [_Z8vec4_addPfS_S_i_param_2];
	ld.param.u32 	%r2, [_Z8vec4_addPfS_S_i_param_3];
	mov.u32 	%r3, %tid.x;
	mov.u32 	%r4, %ctaid.x;
	mov.u32 	%r5, %ntid.x;
	mad.lo.s32 	%r6, %r4, %r5, %r3;
	shl.b32 	%r1, %r6, 2;
	or.b32  	%r7, %r1, 3;
	setp.ge.s32 	%p1, %r7, %r2;
	@%p1 bra 	$L__BB2_2;
	cvta.to.global.u64 	%rd4, %rd1;
	cvta.to.global.u64 	%rd5, %rd2;
	cvta.to.global.u64 	%rd6, %rd3;
	mul.wide.s32 	%rd7, %r1, 4;
	add.s64 	%rd8, %rd4, %rd7;
	ld.global.v4.f32 	{%f1, %f2, %f3, %f4}, [%rd8];
	add.s64 	%rd9, %rd5, %rd7;
	ld.global.v4.f32 	{%f5, %f6, %f7, %f8}, [%rd9];
	add.f32 	%f9, %f1, %f5;
	add.f32 	%f10, %f2, %f6;
	add.f32 	%f11, %f3, %f7;
	add.f32 	%f12, %f4, %f8;
	add.s64 	%rd10, %rd6, %rd7;
	st.global.v4.f32 	[%rd10], {%f9, %f10, %f11, %f12};
$L__BB2_2:
	ret;

}


// ===== COMPILED SASS (sm_100) =====

	.target	sm_100

	.elftype	@"ET_EXEC"


//--------------------- .note.nv.tkinfo           --------------------------
	.section	.note.nv.tkinfo,"",@"SHT_NOTE"
	.sectionflags	@"SHF_NOTE_NV_TKINFO"
	.tkinfo
        /*0018*/ 	.word	0x00000002
        /*0030*/ 	.string	""
        /*0030*/ 	.string	"ptxas"
        /*0030*/ 	.string	"Cuda compilation tools, release 13.0, V13.0.88"
        /*0030*/ 	.string	"Build cuda_13.0.r13.0/compiler.36424714_0"
        /*0030*/ 	.string	"-arch sm_100 -m 64 "



//--------------------- .note.nv.cuinfo           --------------------------
	.section	.note.nv.cuinfo,"",@"SHT_NOTE"
	.sectionflags	@"SHF_NOTE_NV_CUINFO"
        /*0018*/ 	.short	0x0002
        /*001a*/ 	.short	0x0064
        /*001c*/ 	.short	0x0082
	.zero		2


//--------------------- .nv.info                  --------------------------
	.section	.nv.info,"",@"SHT_CUDA_INFO"
	.align	4


	//----- nvinfo : EIATTR_REGCOUNT
	.align		4
        /*0000*/ 	.byte	0x04, 0x2f
        /*0002*/ 	.short	(.L_1 - .L_0)
	.align		4
.L_0:
        /*0004*/ 	.word	index@(_Z3addPfS_S_i)
        /*0008*/ 	.word	0x0000000c


	//----- nvinfo : EIATTR_FRAME_SIZE
	.align		4
.L_1:
        /*000c*/ 	.byte	0x04, 0x11
        /*000e*/ 	.short	(.L_3 - .L_2)
	.align		4
.L_2:
        /*0010*/ 	.word	index@(_Z3addPfS_S_i)
        /*0014*/ 	.word	0x00000000


	//----- nvinfo : EIATTR_REGCOUNT
	.align		4
.L_3:
        /*0018*/ 	.byte	0x04, 0x2f
        /*001a*/ 	.short	(.L_5 - .L_4)
	.align		4
.L_4:
        /*001c*/ 	.word	index@(_Z8vec2_addPfS_S_i)
        /*0020*/ 	.word	0x0000000c


	//----- nvinfo : EIATTR_FRAME_SIZE
	.align		4
.L_5:
        /*0024*/ 	.byte	0x04, 0x11
        /*0026*/ 	.short	(.L_7 - .L_6)
	.align		4
.L_6:
        /*0028*/ 	.word	index@(_Z8vec2_addPfS_S_i)
        /*002c*/ 	.word	0x00000000


	//----- nvinfo : EIATTR_REGCOUNT
	.align		4
.L_7:
        /*0030*/ 	.byte	0x04, 0x2f
        /*0032*/ 	.short	(.L_9 - .L_8)
	.align		4
.L_8:
        /*0034*/ 	.word	index@(_Z8vec4_addPfS_S_i)
        /*0038*/ 	.word	0x00000016


	//----- nvinfo : EIATTR_FRAME_SIZE
	.align		4
.L_9:
        /*003c*/ 	.byte	0x04, 0x11
        /*003e*/ 	.short	(.L_11 - .L_10)
	.align		4
.L_10:
        /*0040*/ 	.word	index@(_Z8vec4_addPfS_S_i)
        /*0044*/ 	.word	0x00000000


	//----- nvinfo : EIATTR_MIN_STACK_SIZE
	.align		4
.L_11:
        /*0048*/ 	.byte	0x04, 0x12
        /*004a*/ 	.short	(.L_13 - .L_12)
	.align		4
.L_12:
        /*004c*/ 	.word	index@(_Z8vec4_addPfS_S_i)
        /*0050*/ 	.word	0x00000000


	//----- nvinfo : EIATTR_MIN_STACK_SIZE
	.align		4
.L_13:
        /*0054*/ 	.byte	0x04, 0x12
        /*0056*/ 	.short	(.L_15 - .L_14)
	.align		4
.L_14:
        /*0058*/ 	.word	index@(_Z8vec2_addPfS_S_i)
        /*005c*/ 	.word	0x00000000


	//----- nvinfo : EIATTR_MIN_STACK_SIZE
	.align		4
.L_15:
        /*0060*/ 	.byte	0x04, 0x12
        /*0062*/ 	.short	(.L_17 - .L_16)
	.align		4
.L_16:
        /*0064*/ 	.word	index@(_Z3addPfS_S_i)
        /*0068*/ 	.word	0x00000000
.L_17:


//--------------------- .nv.compat                --------------------------
	.section	.nv.compat,"",@"SHT_CUDA_COMPAT_INFO"
	.align	4
        /*0000*/ 	.byte	0x02, 0x09, 0x00, 0x00, 0x02, 0x02, 0x01, 0x00, 0x02, 0x05, 0x05, 0x00, 0x03, 0x07, 0x01, 0x01
        /*0010*/ 	.byte	0x02, 0x03, 0x00, 0x00, 0x02, 0x06, 0x01, 0x00, 0x04, 0x0b, 0x08, 0x00, 0x09, 0x00, 0x00, 0x00
        /*0020*/ 	.byte	0x00, 0x00, 0x00, 0x00


//--------------------- .nv.info._Z8vec4_addPfS_S_i --------------------------
	.section	.nv.info._Z8vec4_addPfS_S_i,"",@"SHT_CUDA_INFO"
	.sectionflags	@""
	.align	4


	//----- nvinfo : EIATTR_CUDA_API_VERSION
	.align		4
        /*0000*/ 	.byte	0x04, 0x37
        /*0002*/ 	.short	(.L_19 - .L_18)
.L_18:
        /*0004*/ 	.word	0x00000082


	//----- nvinfo : EIATTR_KPARAM_INFO
	.align		4
.L_19:
        /*0008*/ 	.byte	0x04, 0x17
        /*000a*/ 	.short	(.L_21 - .L_20)
.L_20:
        /*000c*/ 	.word	0x00000000
        /*0010*/ 	.short	0x0003
        /*0012*/ 	.short	0x0018
        /*0014*/ 	.byte	0x00, 0xf0, 0x11, 0x00


	//----- nvinfo : EIATTR_KPARAM_INFO
	.align		4
.L_21:
        /*0018*/ 	.byte	0x04, 0x17
        /*001a*/ 	.short	(.L_23 - .L_22)
.L_22:
        /*001c*/ 	.word	0x00000000
        /*0020*/ 	.short	0x0002
        /*0022*/ 	.short	0x0010
        /*0024*/ 	.byte	0x00, 0xf5, 0x21, 0x00


	//----- nvinfo : EIATTR_KPARAM_INFO
	.align		4
.L_23:
        /*0028*/ 	.byte	0x04, 0x17
        /*002a*/ 	.short	(.L_25 - .L_24)
.L_24:
        /*002c*/ 	.word	0x00000000
        /*0030*/ 	.short	0x0001
        /*0032*/ 	.short	0x0008
        /*0034*/ 	.byte	0x00, 0xf5, 0x21, 0x00


	//----- nvinfo : EIATTR_KPARAM_INFO
	.align		4
.L_25:
        /*0038*/ 	.byte	0x04, 0x17
        /*003a*/ 	.short	(.L_27 - .L_26)
.L_26:
        /*003c*/ 	.word	0x00000000
        /*0040*/ 	.short	0x0000
        /*0042*/ 	.short	0x0000
        /*0044*/ 	.byte	0x00, 0xf5, 0x21, 0x00


	//----- nvinfo : EIATTR_SPARSE_MMA_MASK
	.align		4
.L_27:
        /*0048*/ 	.byte	0x03, 0x50
        /*004a*/ 	.short	0x0000


	//----- nvinfo : EIATTR_MAXREG_COUNT
	.align		4
        /*004c*/ 	.byte	0x03, 0x1b
        /*004e*/ 	.short	0x00ff


	//----- nvinfo : EIATTR_MERCURY_ISA_VERSION
	.align		4
        /*0050*/ 	.byte	0x03, 0x5f
        /*0052*/ 	.short	0x0101


	//----- nvinfo : EIATTR_VRC_CTA_INIT_COUNT
	.align		4
        /*0054*/ 	.byte	0x02, 0x4a
	.zero		1
	.zero		1


	//----- nvinfo : EIATTR_EXIT_INSTR_OFFSETS
	.align		4
        /*0058*/ 	.byte	0x04, 0x1c
        /*005a*/ 	.short	(.L_29 - .L_28)


	//   ....[0]....
.L_28:
        /*005c*/ 	.word	0x00000090


	//   ....[1]....
        /*0060*/ 	.word	0x00000180


	//----- nvinfo : EIATTR_CBANK_PARAM_SIZE
	.align		4
.L_29:
        /*0064*/ 	.byte	0x03, 0x19
        /*0066*/ 	.short	0x001c


	//----- nvinfo : EIATTR_PARAM_CBANK
	.align		4
        /*0068*/ 	.byte	0x04, 0x0a
        /*006a*/ 	.short	(.L_31 - .L_30)
	.align		4
.L_30:
        /*006c*/ 	.word	index@(.nv.constant0._Z8vec4_addPfS_S_i)
        /*0070*/ 	.short	0x0380
        /*0072*/ 	.short	0x001c


	//----- nvinfo : EIATTR_SW_WAR
	.align		4
.L_31:
        /*0074*/ 	.byte	0x04, 0x36
        /*0076*/ 	.short	(.L_33 - .L_32)
.L_32:
        /*0078*/ 	.word	0x00000008
.L_33:


//--------------------- .nv.info._Z8vec2_addPfS_S_i --------------------------
	.section	.nv.info._Z8vec2_addPfS_S_i,"",@"SHT_CUDA_INFO"
	.sectionflags	@""
	.align	4


	//----- nvinfo : EIATTR_CUDA_API_VERSION
	.align		4
        /*0000*/ 	.byte	0x04, 0x37
        /*0002*/ 	.short	(.L_35 - .L_34)
.L_34:
        /*0004*/ 	.word	0x00000082


	//----- nvinfo : EIATTR_KPARAM_INFO
	.align		4
.L_35:
        /*0008*/ 	.byte	0x04, 0x17
        /*000a*/ 	.short	(.L_37 - .L_36)
.L_36:
        /*000c*/ 	.word	0x00000000
        /*0010*/ 	.short	0x0003
        /*0012*/ 	.short	0x0018
        /*0014*/ 	.byte	0x00, 0xf0, 0x11, 0x00


	//----- nvinfo : EIATTR_KPARAM_INFO
	.align		4
.L_37:
        /*0018*/ 	.byte	0x04, 0x17
        /*001a*/ 	.short	(.L_39 - .L_38)
.L_38:
        /*001c*/ 	.word	0x00000000
        /*0020*/ 	.short	0x0002
        /*0022*/ 	.short	0x0010
        /*0024*/ 	.byte	0x00, 0xf5, 0x21, 0x00


	//----- nvinfo : EIATTR_KPARAM_INFO
	.align		4
.L_39:
        /*0028*/ 	.byte	0x04, 0x17
        /*002a*/ 	.short	(.L_41 - .L_40)
.L_40:
        /*002c*/ 	.word	0x00000000
        /*0030*/ 	.short	0x0001
        /*0032*/ 	.short	0x0008
        /*0034*/ 	.byte	0x00, 0xf5, 0x21, 0x00


	//----- nvinfo : EIATTR_KPARAM_INFO
	.align		4
.L_41:
        /*0038*/ 	.byte	0x04, 0x17
        /*003a*/ 	.short	(.L_43 - .L_42)
.L_42:
        /*003c*/ 	.word	0x00000000
        /*0040*/ 	.short	0x0000
        /*0042*/ 	.short	0x0000
        /*0044*/ 	.byte	0x00, 0xf5, 0x21, 0x00


	//----- nvinfo : EIATTR_SPARSE_MMA_MASK
	.align		4
.L_43:
        /*0048*/ 	.byte	0x03, 0x50
        /*004a*/ 	.short	0x0000


	//----- nvinfo : EIATTR_MAXREG_COUNT
	.align		4
        /*004c*/ 	.byte	0x03, 0x1b
        /*004e*/ 	.short	0x00ff


	//----- nvinfo : EIATTR_MERCURY_ISA_VERSION
	.align		4
        /*0050*/ 	.byte	0x03, 0x5f
        /*0052*/ 	.short	0x0101


	//----- nvinfo : EIATTR_VRC_CTA_INIT_COUNT
	.align		4
        /*0054*/ 	.byte	0x02, 0x4a
	.zero		1
	.zero		1


	//----- nvinfo : EIATTR_EXIT_INSTR_OFFSETS
	.align		4
        /*0058*/ 	.byte	0x04, 0x1c
        /*005a*/ 	.short	(.L_45 - .L_44)


	//   ....[0]....
.L_44:
        /*005c*/ 	.word	0x00000090


	//   ....[1]....
        /*0060*/ 	.word	0x00000160


	//----- nvinfo : EIATTR_CBANK_PARAM_SIZE
	.align		4
.L_45:
        /*0064*/ 	.byte	0x03, 0x19
        /*0066*/ 	.short	0x001c


	//----- nvinfo : EIATTR_PARAM_CBANK
	.align		4
        /*0068*/ 	.byte	0x04, 0x0a
        /*006a*/ 	.short	(.L_47 - .L_46)
	.align		4
.L_46:
        /*006c*/ 	.word	index@(.nv.constant0._Z8vec2_addPfS_S_i)
        /*0070*/ 	.short	0x0380
        /*0072*/ 	.short	0x001c


	//----- nvinfo : EIATTR_SW_WAR
	.align		4
.L_47:
        /*0074*/ 	.byte	0x04, 0x36
        /*0076*/ 	.short	(.L_49 - .L_48)
.L_48:
        /*0078*/ 	.word	0x00000008
.L_49:


//--------------------- .nv.info._Z3addPfS_S_i    --------------------------
	.section	.nv.info._Z3addPfS_S_i,"",@"SHT_CUDA_INFO"
	.sectionflags	@""
	.align	4


	//----- nvinfo : EIATTR_CUDA_API_VERSION
	.align		4
        /*0000*/ 	.byte	0x04, 0x37
        /*0002*/ 	.short	(.L_51 - .L_50)
.L_50:
        /*0004*/ 	.word	0x00000082


	//----- nvinfo : EIATTR_KPARAM_INFO
	.align		4
.L_51:
        /*0008*/ 	.byte	0x04, 0x17
        /*000a*/ 	.short	(.L_53 - .L_52)
.L_52:
        /*000c*/ 	.word	0x00000000
        /*0010*/ 	.short	0x0003
        /*0012*/ 	.short	0x0018
        /*0014*/ 	.byte	0x00, 0xf0, 0x11, 0x00


	//----- nvinfo : EIATTR_KPARAM_INFO
	.align		4
.L_53:
        /*0018*/ 	.byte	0x04, 0x17
        /*001a*/ 	.short	(.L_55 - .L_54)
.L_54:
        /*001c*/ 	.word	0x00000000
        /*0020*/ 	.short	0x0002
        /*0022*/ 	.short	0x0010
        /*0024*/ 	.byte	0x00, 0xf5, 0x21, 0x00


	//----- nvinfo : EIATTR_KPARAM_INFO
	.align		4
.L_55:
        /*0028*/ 	.byte	0x04, 0x17
        /*002a*/ 	.short	(.L_57 - .L_56)
.L_56:
        /*002c*/ 	.word	0x00000000
        /*0030*/ 	.short	0x0001
        /*0032*/ 	.short	0x0008
        /*0034*/ 	.byte	0x00, 0xf5, 0x21, 0x00


	//----- nvinfo : EIATTR_KPARAM_INFO
	.align		4
.L_57:
        /*0038*/ 	.byte	0x04, 0x17
        /*003a*/ 	.short	(.L_59 - .L_58)
.L_58:
        /*003c*/ 	.word	0x00000000
        /*0040*/ 	.short	0x0000
        /*0042*/ 	.short	0x0000
        /*0044*/ 	.byte	0x00, 0xf5, 0x21, 0x00


	//----- nvinfo : EIATTR_SPARSE_MMA_MASK
	.align		4
.L_59:
        /*0048*/ 	.byte	0x03, 0x50
        /*004a*/ 	.short	0x0000


	//----- nvinfo : EIATTR_MAXREG_COUNT
	.align		4
        /*004c*/ 	.byte	0x03, 0x1b
        /*004e*/ 	.short	0x00ff


	//----- nvinfo : EIATTR_MERCURY_ISA_VERSION
	.align		4
        /*0050*/ 	.byte	0x03, 0x5f
        /*0052*/ 	.short	0x0101


	//----- nvinfo : EIATTR_VRC_CTA_INIT_COUNT
	.align		4
        /*0054*/ 	.byte	0x02, 0x4a
	.zero		1
	.zero		1


	//----- nvinfo : EIATTR_EXIT_INSTR_OFFSETS
	.align		4
        /*0058*/ 	.byte	0x04, 0x1c
        /*005a*/ 	.short	(.L_61 - .L_60)


	//   ....[0]....
.L_60:
        /*005c*/ 	.word	0x00000070


	//   ....[1]....
        /*0060*/ 	.word	0x00000130


	//----- nvinfo : EIATTR_CBANK_PARAM_SIZE
	.align		4
.L_61:
        /*0064*/ 	.byte	0x03, 0x19
        /*0066*/ 	.short	0x001c


	//----- nvinfo : EIATTR_PARAM_CBANK
	.align		4
        /*0068*/ 	.byte	0x04, 0x0a
        /*006a*/ 	.short	(.L_63 - .L_62)
	.align		4
.L_62:
        /*006c*/ 	.word	index@(.nv.constant0._Z3addPfS_S_i)
        /*0070*/ 	.short	0x0380
        /*0072*/ 	.short	0x001c


	//----- nvinfo : EIATTR_SW_WAR
	.align		4
.L_63:
        /*0074*/ 	.byte	0x04, 0x36
        /*0076*/ 	.short	(.L_65 - .L_64)
.L_64:
        /*0078*/ 	.word	0x00000008
.L_65:


//--------------------- .nv.callgraph             --------------------------
	.section	.nv.callgraph,"",@"SHT_CUDA_CALLGRAPH"
	.align	4
	.sectionentsize	8
	.align		4
        /*0000*/ 	.word	0x00000000
	.align		4
        /*0004*/ 	.word	0xffffffff
	.align		4
        /*0008*/ 	.word	0x00000000
	.align		4
        /*000c*/ 	.word	0xfffffffe
	.align		4
        /*0010*/ 	.word	0x00000000
	.align		4
        /*0014*/ 	.word	0xfffffffd
	.align		4
        /*0018*/ 	.word	0x00000000
	.align		4
        /*001c*/ 	.word	0xfffffffc


//--------------------- .text._Z8vec4_addPfS_S_i  --------------------------
	.section	.text._Z8vec4_addPfS_S_i,"ax",@progbits
	.align	128
        .global         _Z8vec4_addPfS_S_i
        .type           _Z8vec4_addPfS_S_i,@function
        .size           _Z8vec4_addPfS_S_i,(.L_x_3 - _Z8vec4_addPfS_S_i)
        .other          _Z8vec4_addPfS_S_i,@"STO_CUDA_ENTRY STV_DEFAULT"
_Z8vec4_addPfS_S_i:
.text._Z8vec4_addPfS_S_i:
[----:B------:R-:W-:Y:S01]  /*0000*/  LDC R1, c[0x0][0x37c] ;  /* 0x0000df00ff017b82 */ /* 0x000fe20000000800 */
[----:B------:R-:W0:Y:S07]  /*0010*/  S2R R0, SR_TID.X ;  /* 0x0000000000007919 */ /* 0x000e2e0000002100 */
[----:B------:R-:W0:Y:S01]  /*0020*/  S2UR UR4, SR_CTAID.X ;  /* 0x00000000000479c3 */ /* 0x000e220000002500 */
[----:B------:R-:W1:Y:S07]  /*0030*/  LDCU UR5, c[0x0][0x398] ;  /* 0x00007300ff0577ac */ /* 0x000e6e0008000800 */
[----:B------:R-:W0:Y:S02]  /*0040*/  LDC R3, c[0x0][0x360] ;  /* 0x0000d800ff037b82 */ /* 0x000e240000000800 */
[----:B0-----:R-:W-:-:S05]  /*0050*/  IMAD R0, R3, UR4, R0 ;  /* 0x0000000403007c24 */ /* 0x001fca000f8e0200 */
[----:B------:R-:W-:-:S04]  /*0060*/  SHF.L.U32 R9, R0, 0x2, RZ ;  /* 0x0000000200097819 */ /* 0x000fc800000006ff */
[----:B------:R-:W-:-:S04]  /*0070*/  IADD3 R0, PT, PT, R9, 0x3, RZ ;  /* 0x0000000309007810 */ /* 0x000fc80007ffe0ff */
[----:B-1----:R-:W-:-:S13]  /*0080*/  ISETP.GE.AND P0, PT, R0, UR5, PT ;  /* 0x0000000500007c0c */ /* 0x002fda000bf06270 */
[----:B------:R-:W-:Y:S05]  /*0090*/  @P0 EXIT ;  /* 0x000000000000094d */ /* 0x000fea0003800000 */
[----:B------:R-:W0:Y:S01]  /*00a0*/  LDC.64 R2, c[0x0][0x380] ;  /* 0x0000e000ff027b82 */ /* 0x000e220000000a00 */
[----:B------:R-:W1:Y:S07]  /*00b0*/  LDCU.64 UR4, c[0x0][0x358] ;  /* 0x00006b00ff0477ac */ /* 0x000e6e0008000a00 */
[----:B------:R-:W2:Y:S08]  /*00c0*/  LDC.64 R4, c[0x0][0x388] ;  /* 0x0000e200ff047b82 */ /* 0x000eb00000000a00 */
[----:B------:R-:W3:Y:S01]  /*00d0*/  LDC.64 R6, c[0x0][0x390] ;  /* 0x0000e400ff067b82 */ /* 0x000ee20000000a00 */
[----:B0-----:R-:W-:-:S05]  /*00e0*/  IMAD.WIDE R2, R9, 0x4, R2 ;  /* 0x0000000409027825 */ /* 0x001fca00078e0202 */
[----:B-1----:R-:W4:Y:S01]  /*00f0*/  LDG.E.128 R12, desc[UR4][R2.64] ;  /* 0x00000004020c7981 */ /* 0x002f22000c1e1d00 */
[----:B--2---:R-:W-:-:S05]  /*0100*/  IMAD.WIDE R4, R9, 0x4, R4 ;  /* 0x0000000409047825 */ /* 0x004fca00078e0204 */
[----:B------:R-:W4:Y:S01]  /*0110*/  LDG.E.128 R16, desc[UR4][R4.64] ;  /* 0x0000000404107981 */ /* 0x000f22000c1e1d00 */
[----:B---3--:R-:W-:-:S04]  /*0120*/  IMAD.WIDE R6, R9, 0x4, R6 ;  /* 0x0000000409067825 */ /* 0x008fc800078e0206 */
[----:B----4-:R-:W-:Y:S01]  /*0130*/  FADD R12, R12, R16 ;  /* 0x000000100c0c7221 */ /* 0x010fe20000000000 */
[----:B------:R-:W-:Y:S01]  /*0140*/  FADD R13, R13, R17 ;  /* 0x000000110d0d7221 */ /* 0x000fe20000000000 */
[----:B------:R-:W-:Y:S01]  /*0150*/  FADD R14, R14, R18 ;  /* 0x000000120e0e7221 */ /* 0x000fe20000000000 */
[----:B------:R-:W-:-:S05]  /*0160*/  FADD R15, R15, R19 ;  /* 0x000000130f0f7221 */ /* 0x000fca0000000000 */
[----:B------:R-:W-:Y:S01]  /*0170*/  STG.E.128 desc[UR4][R6.64], R12 ;  /* 0x0000000c06007986 */ /* 0x000fe2000c101d04 */
[----:B------:R-:W-:Y:S05]  /*0180*/  EXIT ;  /* 0x000000000000794d */ /* 0x000fea0003800000 */
.L_x_0:
[----:B------:R-:W-:-:S00]  /*0190*/  BRA `(.L_x_0) ;  /* 0xfffffffc00fc7947 */ /* 0x000fc0000383ffff */
[----:B------:R-:W-:-:S00]  /*01a0*/  NOP ;  /* 0x0000000000007918 */ /* 0x000fc00000000000 */
        /* <DEDUP_REMOVED lines=13> */
.L_x_3:


//--------------------- .text._Z8vec2_addPfS_S_i  --------------------------
	.section	.text._Z8vec2_addPfS_S_i,"ax",@progbits
	.align	128
        .global         _Z8vec2_addPfS_S_i
        .type           _Z8vec2_addPfS_S_i,@function
        .size           _Z8vec2_addPfS_S_i,(.L_x_4 - _Z8vec2_addPfS_S_i)
        .other          _Z8vec2_addPfS_S_i,@"STO_CUDA_ENTRY STV_DEFAULT"
_Z8vec2_addPfS_S_i:
.text._Z8vec2_addPfS_S_i:
        /* <DEDUP_REMOVED lines=14> */
[----:B0-----:R-:W-:-:S06]  /*00e0*/  IMAD.WIDE R2, R9, 0x4, R2 ;  /* 0x0000000409027825 */ /* 0x001fcc00078e0202 */
[----:B-1----:R-:W4:Y:S01]  /*00f0*/  LDG.E.64 R2, desc[UR4][R2.64] ;  /* 0x0000000402027981 */ /* 0x002f22000c1e1b00 */
[----:B--2---:R-:W-:-:S06]  /*0100*/  IMAD.WIDE R4, R9, 0x4, R4 ;  /* 0x0000000409047825 */ /* 0x004fcc00078e0204 */
[----:B------:R-:W4:Y:S01]  /*0110*/  LDG.E.64 R4, desc[UR4][R4.64] ;  /* 0x0000000404047981 */ /* 0x000f22000c1e1b00 */
[----:B---3--:R-:W-:-:S04]  /*0120*/  IMAD.WIDE R6, R9, 0x4, R6 ;  /* 0x0000000409067825 */ /* 0x008fc800078e0206 */
[----:B----4-:R-:W-:Y:S01]  /*0130*/  FADD R8, R2, R4 ;  /* 0x0000000402087221 */ /* 0x010fe20000000000 */
[----:B------:R-:W-:-:S05]  /*0140*/  FADD R9, R3, R5 ;  /* 0x0000000503097221 */ /* 0x000fca0000000000 */
[----:B------:R-:W-:Y:S01]  /*0150*/  STG.E.64 desc[UR4][R6.64], R8 ;  /* 0x0000000806007986 */ /* 0x000fe2000c101b04 */
[----:B------:R-:W-:Y:S05]  /*0160*/  EXIT ;  /* 0x000000000000794d */ /* 0x000fea0003800000 */
.L_x_1:
        /* <DEDUP_REMOVED lines=9> */
.L_x_4:


//--------------------- .text._Z3addPfS_S_i       --------------------------
	.section	.text._Z3addPfS_S_i,"ax",@progbits
	.align	128
        .global         _Z3addPfS_S_i
        .type           _Z3addPfS_S_i,@function
        .size           _Z3addPfS_S_i,(.L_x_5 - _Z3addPfS_S_i)
        .other          _Z3addPfS_S_i,@"STO_CUDA_ENTRY STV_DEFAULT"
_Z3addPfS_S_i:
.text._Z3addPfS_S_i:
[----:B------:R-:W-:Y:S01]  /*0000*/  LDC R1, c[0x0][0x37c] ;  /* 0x0000df00ff017b82 */ /* 0x000fe20000000800 */
[----:B------:R-:W0:Y:S07]  /*0010*/  S2R R9, SR_TID.X ;  /* 0x0000000000097919 */ /* 0x000e2e0000002100 */
[----:B------:R-:W0:Y:S01]  /*0020*/  S2UR UR4, SR_CTAID.X ;  /* 0x00000000000479c3 */ /* 0x000e220000002500 */
[----:B------:R-:W1:Y:S07]  /*0030*/  LDCU UR5, c[0x0][0x398] ;  /* 0x00007300ff0577ac */ /* 0x000e6e0008000800 */
[----:B------:R-:W0:Y:S02]  /*0040*/  LDC R0, c[0x0][0x360] ;  /* 0x0000d800ff007b82 */ /* 0x000e240000000800 */
[----:B0-----:R-:W-:-:S05]  /*0050*/  IMAD R9, R0, UR4, R9 ;  /* 0x0000000400097c24 */ /* 0x001fca000f8e0209 */
[----:B-1----:R-:W-:-:S13]  /*0060*/  ISETP.GE.AND P0, PT, R9, UR5, PT ;  /* 0x0000000509007c0c */ /* 0x002fda000bf06270 */
[----:B------:R-:W-:Y:S05]  /*0070*/  @P0 EXIT ;  /* 0x000000000000094d */ /* 0x000fea0003800000 */
[----:B------:R-:W0:Y:S01]  /*0080*/  LDC.64 R2, c[0x0][0x380] ;  /* 0x0000e000ff027b82 */ /* 0x000e220000000a00 */
[----:B------:R-:W1:Y:S07]  /*0090*/  LDCU.64 UR4, c[0x0][0x358] ;  /* 0x00006b00ff0477ac */ /* 0x000e6e0008000a00 */
[----:B------:R-:W2:Y:S08]  /*00a0*/  LDC.64 R4, c[0x0][0x388] ;  /* 0x0000e200ff047b82 */ /* 0x000eb00000000a00 */
[----:B------:R-:W3:Y:S01]  /*00b0*/  LDC.64 R6, c[0x0][0x390] ;  /* 0x0000e400ff067b82 */ /* 0x000ee20000000a00 */
[----:B0-----:R-:W-:-:S06]  /*00c0*/  IMAD.WIDE R2, R9, 0x4, R2 ;  /* 0x0000000409027825 */ /* 0x001fcc00078e0202 */
[----:B-1----:R-:W4:Y:S01]  /*00d0*/  LDG.E R2, desc[UR4][R2.64] ;  /* 0x0000000402027981 */ /* 0x002f22000c1e1900 */
[----:B--2---:R-:W-:-:S06]  /*00e0*/  IMAD.WIDE R4, R9, 0x4, R4 ;  /* 0x0000000409047825 */ /* 0x004fcc00078e0204 */
[----:B------:R-:W4:Y:S01]  /*00f0*/  LDG.E R5, desc[UR4][R4.64] ;  /* 0x0000000404057981 */ /* 0x000f22000c1e1900 */
[----:B---3--:R-:W-:-:S04]  /*0100*/  IMAD.WIDE R6, R9, 0x4, R6 ;  /* 0x0000000409067825 */ /* 0x008fc800078e0206 */
[----:B----4-:R-:W-:-:S05]  /*0110*/  FADD R9, R2, R5 ;  /* 0x0000000502097221 */ /* 0x010fca0000000000 */
[----:B------:R-:W-:Y:S01]  /*0120*/  STG.E desc[UR4][R6.64], R9 ;  /* 0x0000000906007986 */ /* 0x000fe2000c101904 */
[----:B------:R-:W-:Y:S05]  /*0130*/  EXIT ;  /* 0x000000000000794d */ /* 0x000fea0003800000 */
.L_x_2:
        /* <DEDUP_REMOVED lines=12> */
.L_x_5:


//--------------------- .nv.shared.reserved.0     --------------------------
	.section	.nv.shared.reserved.0,"aw",@nobits
	.weak		__nv_reservedSMEM_offset_0_alias
	.size		__nv_reservedSMEM_offset_0_alias, 0, 64
	.other		__nv_reservedSMEM_offset_0_alias,@"STO_CUDA_RESERVED_SHARED STV_DEFAULT"
__nv_reservedSMEM_offset_0_alias:
	.zero		0
	.zero		64


//--------------------- .nv.constant0._Z8vec4_addPfS_S_i --------------------------
	.section	.nv.constant0._Z8vec4_addPfS_S_i,"a",@progbits
	.sectionflags	@""
	.align	4
.nv.constant0._Z8vec4_addPfS_S_i:
	.zero		924


//--------------------- .nv.constant0._Z8vec2_addPfS_S_i --------------------------
	.section	.nv.constant0._Z8vec2_addPfS_S_i,"a",@progbits
	.sectionflags	@""
	.align	4
.nv.constant0._Z8vec2_addPfS_S_i:
	.zero		924


//--------------------- .nv.constant0._Z3addPfS_S_i --------------------------
	.section	.nv.constant0._Z3addPfS_S_i,"a",@progbits
	.sectionflags	@""
	.align	4
.nv.constant0._Z3addPfS_S_i:
	.zero		924


//--------------------- SYMBOLS --------------------------

	.type		.nv.reservedSmem.offset0,@object
	.size		.nv.reservedSmem.offset0,0x4
